//
// Generated by NVIDIA NVVM Compiler
//
// Compiler Build ID: CL-36424714
// Cuda compilation tools, release 13.0, V13.0.88
// Based on NVVM 20.0.0
//

.version 9.0
.target sm_100
.address_size 64

	// .globl	_Z8calcNextPdS_S_ii
// _ZZ8calcNextPdS_S_iiE2sm has been demoted
// _ZZ8calcNextPdS_S_iiE7outcome has been demoted

.visible .entry _Z8calcNextPdS_S_ii(
	.param .u64 .ptr .align 1 _Z8calcNextPdS_S_ii_param_0,
	.param .u64 .ptr .align 1 _Z8calcNextPdS_S_ii_param_1,
	.param .u64 .ptr .align 1 _Z8calcNextPdS_S_ii_param_2,
	.param .u32 _Z8calcNextPdS_S_ii_param_3,
	.param .u32 _Z8calcNextPdS_S_ii_param_4
)
{
	.reg .pred 	%p<11>;
	.reg .b32 	%r<46>;
	.reg .b64 	%rd<19>;
	.reg .b64 	%fd<19>;
	// demoted variable
	.shared .align 8 .b8 _ZZ8calcNextPdS_S_iiE2sm[9248];
	// demoted variable
	.shared .align 8 .b8 _ZZ8calcNextPdS_S_iiE7outcome[9248];
	ld.param.u64 	%rd1, [_Z8calcNextPdS_S_ii_param_0];
	ld.param.u64 	%rd2, [_Z8calcNextPdS_S_ii_param_1];
	ld.param.u64 	%rd3, [_Z8calcNextPdS_S_ii_param_2];
	ld.param.u32 	%r13, [_Z8calcNextPdS_S_ii_param_3];
	ld.param.u32 	%r14, [_Z8calcNextPdS_S_ii_param_4];
	mov.u32 	%r16, %ctaid.x;
	mov.u32 	%r1, %ntid.x;
	mov.u32 	%r17, %tid.x;
	mad.lo.s32 	%r18, %r16, %r1, %r17;
	mov.u32 	%r19, %ctaid.y;
	mov.u32 	%r3, %ntid.y;
	mov.u32 	%r20, %tid.y;
	mad.lo.s32 	%r21, %r19, %r3, %r20;
	add.s32 	%r5, %r3, 2;
	mad.lo.s32 	%r6, %r5, %r18, %r5;
	setp.lt.s32 	%p1, %r18, 1;
	add.s32 	%r22, %r14, -1;
	setp.ge.s32 	%p2, %r18, %r22;
	or.pred  	%p3, %p1, %p2;
	setp.eq.s32 	%p4, %r21, 0;
	or.pred  	%p5, %p4, %p3;
	add.s32 	%r23, %r13, -1;
	setp.ge.s32 	%p6, %r21, %r23;
	or.pred  	%p7, %p5, %p6;
	@%p7 bra 	$L__BB0_6;
	add.s32 	%r24, %r6, %r21;
	cvta.to.global.u64 	%rd4, %rd1;
	cvta.to.global.u64 	%rd5, %rd2;
	add.s32 	%r25, %r18, -1;
	mul.lo.s32 	%r26, %r13, %r25;
	cvt.s64.s32 	%rd6, %r26;
	cvt.u64.u32 	%rd7, %r21;
	add.s64 	%rd8, %rd6, %rd7;
	shl.b64 	%rd9, %rd8, 3;
	add.s64 	%rd10, %rd4, %rd9;
	ld.global.f64 	%fd1, [%rd10+-8];
	mad.lo.s32 	%r27, %r18, %r5, %r21;
	shl.b32 	%r28, %r27, 3;
	mov.u32 	%r29, _ZZ8calcNextPdS_S_iiE2sm;
	add.s32 	%r30, %r29, %r28;
	st.shared.f64 	[%r30], %fd1;
	ld.global.f64 	%fd2, [%rd10+8];
	st.shared.f64 	[%r30+16], %fd2;
	shl.b32 	%r31, %r13, 1;
	add.s32 	%r32, %r26, %r31;
	cvt.s64.s32 	%rd11, %r32;
	add.s64 	%rd12, %rd11, %rd7;
	shl.b64 	%rd13, %rd12, 3;
	add.s64 	%rd14, %rd4, %rd13;
	ld.global.f64 	%fd3, [%rd14+-8];
	add.s32 	%r33, %r24, %r5;
	shl.b32 	%r34, %r33, 3;
	add.s32 	%r35, %r29, %r34;
	st.shared.f64 	[%r35], %fd3;
	ld.global.f64 	%fd4, [%rd14+8];
	st.shared.f64 	[%r35+16], %fd4;
	bar.sync 	0;
	shl.b32 	%r36, %r5, 3;
	add.s32 	%r37, %r30, %r36;
	ld.shared.f64 	%fd5, [%r37];
	ld.shared.f64 	%fd6, [%r37+16];
	add.f64 	%fd7, %fd5, %fd6;
	ld.shared.f64 	%fd8, [%r30+8];
	add.f64 	%fd9, %fd7, %fd8;
	ld.shared.f64 	%fd10, [%r35+8];
	add.f64 	%fd11, %fd9, %fd10;
	mul.f64 	%fd12, %fd11, 0d3FD0000000000000;
	shl.b32 	%r38, %r24, 3;
	mov.u32 	%r39, _ZZ8calcNextPdS_S_iiE7outcome;
	add.s32 	%r7, %r39, %r38;
	sub.s32 	%r40, %r32, %r13;
	add.s32 	%r41, %r40, %r21;
	mul.wide.s32 	%rd15, %r41, 8;
	add.s64 	%rd16, %rd5, %rd15;
	st.global.f64 	[%rd16], %fd12;
	ld.shared.f64 	%fd13, [%r37+8];
	sub.f64 	%fd14, %fd12, %fd13;
	abs.f64 	%fd15, %fd14;
	st.shared.f64 	[%r7+8], %fd15;
	mul.lo.s32 	%r45, %r1, %r3;
	setp.lt.u32 	%p8, %r45, 2;
	@%p8 bra 	$L__BB0_6;
	add.s32 	%r42, %r21, %r6;
	add.s32 	%r9, %r42, 1;
$L__BB0_3:
	shr.u32 	%r11, %r45, 1;
	setp.ge.s32 	%p9, %r9, %r11;
	@%p9 bra 	$L__BB0_5;
	ld.shared.f64 	%fd16, [%r7+8];
	shl.b32 	%r43, %r11, 3;
	add.s32 	%r44, %r7, %r43;
	ld.shared.f64 	%fd17, [%r44+8];
	max.f64 	%fd18, %fd16, %fd17;
	st.shared.f64 	[%r7+8], %fd18;
$L__BB0_5:
	bar.sync 	0;
	setp.gt.u32 	%p10, %r45, 3;
	mov.u32 	%r45, %r11;
	@%p10 bra 	$L__BB0_3;
$L__BB0_6:
	cvta.to.global.u64 	%rd17, %rd3;
	mov.b64 	%rd18, 4613937818241073152;
	st.global.u64 	[%rd17], %rd18;
	ret;

}
	// .globl	_Z4swapPdS_ii
.visible .entry _Z4swapPdS_ii(
	.param .u64 .ptr .align 1 _Z4swapPdS_ii_param_0,
	.param .u64 .ptr .align 1 _Z4swapPdS_ii_param_1,
	.param .u32 _Z4swapPdS_ii_param_2,
	.param .u32 _Z4swapPdS_ii_param_3
)
{
	.reg .pred 	%p<8>;
	.reg .b32 	%r<18>;
	.reg .b64 	%rd<8>;
	.reg .b64 	%fd<2>;

	ld.param.u64 	%rd1, [_Z4swapPdS_ii_param_0];
	ld.param.u64 	%rd2, [_Z4swapPdS_ii_param_1];
	ld.param.u32 	%r4, [_Z4swapPdS_ii_param_2];
	ld.param.u32 	%r5, [_Z4swapPdS_ii_param_3];
	mov.u32 	%r7, %ctaid.x;
	mov.u32 	%r8, %ntid.x;
	mov.u32 	%r9, %tid.x;
	mad.lo.s32 	%r10, %r7, %r8, %r9;
	mov.u32 	%r11, %ctaid.y;
	mov.u32 	%r12, %ntid.y;
	mov.u32 	%r13, %tid.y;
	mad.lo.s32 	%r14, %r11, %r12, %r13;
	setp.lt.s32 	%p1, %r10, 1;
	add.s32 	%r15, %r5, -1;
	setp.ge.s32 	%p2, %r10, %r15;
	or.pred  	%p3, %p1, %p2;
	setp.eq.s32 	%p4, %r14, 0;
	or.pred  	%p5, %p4, %p3;
	add.s32 	%r16, %r4, -1;
	setp.ge.s32 	%p6, %r14, %r16;
	or.pred  	%p7, %p5, %p6;
	@%p7 bra 	$L__BB1_2;
	cvta.to.global.u64 	%rd3, %rd2;
	cvta.to.global.u64 	%rd4, %rd1;
	mad.lo.s32 	%r17, %r4, %r10, %r14;
	mul.wide.s32 	%rd5, %r17, 8;
	add.s64 	%rd6, %rd3, %rd5;
	ld.global.f64 	%fd1, [%rd6];
	add.s64 	%rd7, %rd4, %rd5;
	st.global.f64 	[%rd7], %fd1;
$L__BB1_2:
	ret;

}


// ===== COMPILED SASS (sm_100) =====

	.target	sm_100

	.elftype	@"ET_EXEC"


//--------------------- .note.nv.tkinfo           --------------------------
	.section	.note.nv.tkinfo,"",@"SHT_NOTE"
	.sectionflags	@"SHF_NOTE_NV_TKINFO"
	.tkinfo
        /*0018*/ 	.word	0x00000002
        /*0030*/ 	.string	""
        /*0030*/ 	.string	"ptxas"
        /*0030*/ 	.string	"Cuda compilation tools, release 13.0, V13.0.88"
        /*0030*/ 	.string	"Build cuda_13.0.r13.0/compiler.36424714_0"
        /*0030*/ 	.string	"-arch sm_100 -m 64 "



//--------------------- .note.nv.cuinfo           --------------------------
	.section	.note.nv.cuinfo,"",@"SHT_NOTE"
	.sectionflags	@"SHF_NOTE_NV_CUINFO"
        /*0018*/ 	.short	0x0002
        /*001a*/ 	.short	0x0064
        /*001c*/ 	.short	0x0082
	.zero		2


//--------------------- .nv.info                  --------------------------
	.section	.nv.info,"",@"SHT_CUDA_INFO"
	.align	4


	//----- nvinfo : EIATTR_REGCOUNT
	.align		4
        /*0000*/ 	.byte	0x04, 0x2f
        /*0002*/ 	.short	(.L_1 - .L_0)
	.align		4
.L_0:
        /*0004*/ 	.word	index@(_Z8calcNextPdS_S_ii)
        /*0008*/ 	.word	0x0000001e


	//----- nvinfo : EIATTR_FRAME_SIZE
	.align		4
.L_1:
        /*000c*/ 	.byte	0x04, 0x11
        /*000e*/ 	.short	(.L_3 - .L_2)
	.align		4
.L_2:
        /*0010*/ 	.word	index@(_Z8calcNextPdS_S_ii)
        /*0014*/ 	.word	0x00000000


	//----- nvinfo : EIATTR_REGCOUNT
	.align		4
.L_3:
        /*0018*/ 	.byte	0x04, 0x2f
        /*001a*/ 	.short	(.L_5 - .L_4)
	.align		4
.L_4:
        /*001c*/ 	.word	index@(_Z4swapPdS_ii)
        /*0020*/ 	.word	0x0000000a


	//----- nvinfo : EIATTR_FRAME_SIZE
	.align		4
.L_5:
        /*0024*/ 	.byte	0x04, 0x11
        /*0026*/ 	.short	(.L_7 - .L_6)
	.align		4
.L_6:
        /*0028*/ 	.word	index@(_Z4swapPdS_ii)
        /*002c*/ 	.word	0x00000000


	//----- nvinfo : EIATTR_MIN_STACK_SIZE
	.align		4
.L_7:
        /*0030*/ 	.byte	0x04, 0x12
        /*0032*/ 	.short	(.L_9 - .L_8)
	.align		4
.L_8:
        /*0034*/ 	.word	index@(_Z4swapPdS_ii)
        /*0038*/ 	.word	0x00000000


	//----- nvinfo : EIATTR_MIN_STACK_SIZE
	.align		4
.L_9:
        /*003c*/ 	.byte	0x04, 0x12
        /*003e*/ 	.short	(.L_11 - .L_10)
	.align		4
.L_10:
        /*0040*/ 	.word	index@(_Z8calcNextPdS_S_ii)
        /*0044*/ 	.word	0x00000000
.L_11:


//--------------------- .nv.compat                --------------------------
	.section	.nv.compat,"",@"SHT_CUDA_COMPAT_INFO"
	.align	4
        /*0000*/ 	.byte	0x02, 0x09, 0x00, 0x00, 0x02, 0x02, 0x01, 0x00, 0x02, 0x05, 0x05, 0x00, 0x03, 0x07, 0x01, 0x01
        /*0010*/ 	.byte	0x02, 0x03, 0x00, 0x00, 0x02, 0x06, 0x01, 0x00, 0x04, 0x0b, 0x08, 0x00, 0x01, 0x00, 0x00, 0x00
        /*0020*/ 	.byte	0x00, 0x00, 0x00, 0x00


//--------------------- .nv.info._Z4swapPdS_ii    --------------------------
	.section	.nv.info._Z4swapPdS_ii,"",@"SHT_CUDA_INFO"
	.sectionflags	@""
	.align	4


	//----- nvinfo : EIATTR_CUDA_API_VERSION
	.align		4
        /*0000*/ 	.byte	0x04, 0x37
        /*0002*/ 	.short	(.L_13 - .L_12)
.L_12:
        /*0004*/ 	.word	0x00000082


	//----- nvinfo : EIATTR_KPARAM_INFO
	.align		4
.L_13:
        /*0008*/ 	.byte	0x04, 0x17
        /*000a*/ 	.short	(.L_15 - .L_14)
.L_14:
        /*000c*/ 	.word	0x00000000
        /*0010*/ 	.short	0x0003
        /*0012*/ 	.short	0x0014
        /*0014*/ 	.byte	0x00, 0xf0, 0x11, 0x00


	//----- nvinfo : EIATTR_KPARAM_INFO
	.align		4
.L_15:
        /*0018*/ 	.byte	0x04, 0x17
        /*001a*/ 	.short	(.L_17 - .L_16)
.L_16:
        /*001c*/ 	.word	0x00000000
        /*0020*/ 	.short	0x0002
        /*0022*/ 	.short	0x0010
        /*0024*/ 	.byte	0x00, 0xf0, 0x11, 0x00


	//----- nvinfo : EIATTR_KPARAM_INFO
	.align		4
.L_17:
        /*0028*/ 	.byte	0x04, 0x17
        /*002a*/ 	.short	(.L_19 - .L_18)
.L_18:
        /*002c*/ 	.word	0x00000000
        /*0030*/ 	.short	0x0001
        /*0032*/ 	.short	0x0008
        /*0034*/ 	.byte	0x00, 0xf5, 0x21, 0x00


	//----- nvinfo : EIATTR_KPARAM_INFO
	.align		4
.L_19:
        /*0038*/ 	.byte	0x04, 0x17
        /*003a*/ 	.short	(.L_21 - .L_20)
.L_20:
        /*003c*/ 	.word	0x00000000
        /*0040*/ 	.short	0x0000
        /*0042*/ 	.short	0x0000
        /*0044*/ 	.byte	0x00, 0xf5, 0x21, 0x00


	//----- nvinfo : EIATTR_SPARSE_MMA_MASK
	.align		4
.L_21:
        /*0048*/ 	.byte	0x03, 0x50
        /*004a*/ 	.short	0x0000


	//----- nvinfo : EIATTR_MAXREG_COUNT
	.align		4
        /*004c*/ 	.byte	0x03, 0x1b
        /*004e*/ 	.short	0x00ff


	//----- nvinfo : EIATTR_MERCURY_ISA_VERSION
	.align		4
        /*0050*/ 	.byte	0x03, 0x5f
        /*0052*/ 	.short	0x0101


	//----- nvinfo : EIATTR_VRC_CTA_INIT_COUNT
	.align		4
        /*0054*/ 	.byte	0x02, 0x4a
	.zero		1
	.zero		1


	//----- nvinfo : EIATTR_EXIT_INSTR_OFFSETS
	.align		4
        /*0058*/ 	.byte	0x04, 0x1c
        /*005a*/ 	.short	(.L_23 - .L_22)


	//   ....[0]....
.L_22:
        /*005c*/ 	.word	0x00000100


	//   ....[1]....
        /*0060*/ 	.word	0x00000190


	//----- nvinfo : EIATTR_CBANK_PARAM_SIZE
	.align		4
.L_23:
        /*0064*/ 	.byte	0x03, 0x19
        /*0066*/ 	.short	0x0018


	//----- nvinfo : EIATTR_PARAM_CBANK
	.align		4
        /*0068*/ 	.byte	0x04, 0x0a
        /*006a*/ 	.short	(.L_25 - .L_24)
	.align		4
.L_24:
        /*006c*/ 	.word	index@(.nv.constant0._Z4swapPdS_ii)
        /*0070*/ 	.short	0x0380
        /*0072*/ 	.short	0x0018


	//----- nvinfo : EIATTR_SW_WAR
	.align		4
.L_25:
        /*0074*/ 	.byte	0x04, 0x36
        /*0076*/ 	.short	(.L_27 - .L_26)
.L_26:
        /*0078*/ 	.word	0x00000008
.L_27:


//--------------------- .nv.info._Z8calcNextPdS_S_ii --------------------------
	.section	.nv.info._Z8calcNextPdS_S_ii,"",@"SHT_CUDA_INFO"
	.sectionflags	@""
	.align	4


	//----- nvinfo : EIATTR_CUDA_API_VERSION
	.align		4
        /*0000*/ 	.byte	0x04, 0x37
        /*0002*/ 	.short	(.L_29 - .L_28)
.L_28:
        /*0004*/ 	.word	0x00000082


	//----- nvinfo : EIATTR_KPARAM_INFO
	.align		4
.L_29:
        /*0008*/ 	.byte	0x04, 0x17
        /*000a*/ 	.short	(.L_31 - .L_30)
.L_30:
        /*000c*/ 	.word	0x00000000
        /*0010*/ 	.short	0x0004
        /*0012*/ 	.short	0x001c
        /*0014*/ 	.byte	0x00, 0xf0, 0x11, 0x00


	//----- nvinfo : EIATTR_KPARAM_INFO
	.align		4
.L_31:
        /*0018*/ 	.byte	0x04, 0x17
        /*001a*/ 	.short	(.L_33 - .L_32)
.L_32:
        /*001c*/ 	.word	0x00000000
        /*0020*/ 	.short	0x0003
        /*0022*/ 	.short	0x0018
        /*0024*/ 	.byte	0x00, 0xf0, 0x11, 0x00


	//----- nvinfo : EIATTR_KPARAM_INFO
	.align		4
.L_33:
        /*0028*/ 	.byte	0x04, 0x17
        /*002a*/ 	.short	(.L_35 - .L_34)
.L_34:
        /*002c*/ 	.word	0x00000000
        /*0030*/ 	.short	0x0002
        /*0032*/ 	.short	0x0010
        /*0034*/ 	.byte	0x00, 0xf5, 0x21, 0x00


	//----- nvinfo : EIATTR_KPARAM_INFO
	.align		4
.L_35:
        /*0038*/ 	.byte	0x04, 0x17
        /*003a*/ 	.short	(.L_37 - .L_36)
.L_36:
        /*003c*/ 	.word	0x00000000
        /*0040*/ 	.short	0x0001
        /*0042*/ 	.short	0x0008
        /*0044*/ 	.byte	0x00, 0xf5, 0x21, 0x00


	//----- nvinfo : EIATTR_KPARAM_INFO
	.align		4
.L_37:
        /*0048*/ 	.byte	0x04, 0x17
        /*004a*/ 	.short	(.L_39 - .L_38)
.L_38:
        /*004c*/ 	.word	0x00000000
        /*0050*/ 	.short	0x0000
        /*0052*/ 	.short	0x0000
        /*0054*/ 	.byte	0x00, 0xf5, 0x21, 0x00


	//----- nvinfo : EIATTR_SPARSE_MMA_MASK
	.align		4
.L_39:
        /*0058*/ 	.byte	0x03, 0x50
        /*005a*/ 	.short	0x0000


	//----- nvinfo : EIATTR_MAXREG_COUNT
	.align		4
        /*005c*/ 	.byte	0x03, 0x1b
        /*005e*/ 	.short	0x00ff


	//----- nvinfo : EIATTR_NUM_BARRIERS
	.align		4
        /*0060*/ 	.byte	0x02, 0x4c
        /*0062*/ 	.byte	0x01
	.zero		1


	//----- nvinfo : EIATTR_MERCURY_ISA_VERSION
	.align		4
        /*0064*/ 	.byte	0x03, 0x5f
        /*0066*/ 	.short	0x0101


	//----- nvinfo : EIATTR_VRC_CTA_INIT_COUNT
	.align		4
        /*0068*/ 	.byte	0x02, 0x4a
	.zero		1
	.zero		1


	//----- nvinfo : EIATTR_EXIT_INSTR_OFFSETS
	.align		4
        /*006c*/ 	.byte	0x04, 0x1c
        /*006e*/ 	.short	(.L_41 - .L_40)


	//   ....[0]....
.L_40:
        /*0070*/ 	.word	0x00000620


	//----- nvinfo : EIATTR_CRS_STACK_SIZE
	.align		4
.L_41:
        /*0074*/ 	.byte	0x04, 0x1e
        /*0076*/ 	.short	(.L_43 - .L_42)
.L_42:
        /*0078*/ 	.word	0x00000000


	//----- nvinfo : EIATTR_CBANK_PARAM_SIZE
	.align		4
.L_43:
        /*007c*/ 	.byte	0x03, 0x19
        /*007e*/ 	.short	0x0020


	//----- nvinfo : EIATTR_PARAM_CBANK
	.align		4
        /*0080*/ 	.byte	0x04, 0x0a
        /*0082*/ 	.short	(.L_45 - .L_44)
	.align		4
.L_44:
        /*0084*/ 	.word	index@(.nv.constant0._Z8calcNextPdS_S_ii)
        /*0088*/ 	.short	0x0380
        /*008a*/ 	.short	0x0020


	//----- nvinfo : EIATTR_SW_WAR
	.align		4
.L_45:
        /*008c*/ 	.byte	0x04, 0x36
        /*008e*/ 	.short	(.L_47 - .L_46)
.L_46:
        /*0090*/ 	.word	0x00000008
.L_47:


//--------------------- .nv.callgraph             --------------------------
	.section	.nv.callgraph,"",@"SHT_CUDA_CALLGRAPH"
	.align	4
	.sectionentsize	8
	.align		4
        /*0000*/ 	.word	0x00000000
	.align		4
        /*0004*/ 	.word	0xffffffff
	.align		4
        /*0008*/ 	.word	0x00000000
	.align		4
        /*000c*/ 	.word	0xfffffffe
	.align		4
        /*0010*/ 	.word	0x00000000
	.align		4
        /*0014*/ 	.word	0xfffffffd
	.align		4
        /*0018*/ 	.word	0x00000000
	.align		4
        /*001c*/ 	.word	0xfffffffc


//--------------------- .text._Z4swapPdS_ii       --------------------------
	.section	.text._Z4swapPdS_ii,"ax",@progbits
	.align	128
        .global         _Z4swapPdS_ii
        .type           _Z4swapPdS_ii,@function
        .size           _Z4swapPdS_ii,(.L_x_4 - _Z4swapPdS_ii)
        .other          _Z4swapPdS_ii,@"STO_CUDA_ENTRY STV_DEFAULT"
_Z4swapPdS_ii:
.text._Z4swapPdS_ii:
[----:B------:R-:W-:Y:S01]  /*0000*/  LDC R1, c[0x0][0x37c] ;  /* 0x0000df00ff017b82 */ /* 0x000fe20000000800 */
[----:B------:R-:W0:Y:S07]  /*0010*/  S2R R3, SR_TID.X ;  /* 0x0000000000037919 */ /* 0x000e2e0000002100 */
[----:B------:R-:W0:Y:S01]  /*0020*/  S2UR UR5, SR_CTAID.X ;  /* 0x00000000000579c3 */ /* 0x000e220000002500 */
[----:B------:R-:W1:Y:S01]  /*0030*/  LDCU.64 UR8, c[0x0][0x390] ;  /* 0x00007200ff0877ac */ /* 0x000e620008000a00 */
[----:B------:R-:W2:Y:S06]  /*0040*/  S2R R2, SR_TID.Y ;  /* 0x0000000000027919 */ /* 0x000eac0000002200 */
[----:B------:R-:W0:Y:S08]  /*0050*/  LDC R0, c[0x0][0x360] ;  /* 0x0000d800ff007b82 */ /* 0x000e300000000800 */
[----:B------:R-:W2:Y:S01]  /*0060*/  S2UR UR6, SR_CTAID.Y ;  /* 0x00000000000679c3 */ /* 0x000ea20000002600 */
[----:B-1----:R-:W-:-:S07]  /*0070*/  UIADD3 UR4, UPT, UPT, UR9, -0x1, URZ ;  /* 0xffffffff09047890 */ /* 0x002fce000fffe0ff */
[----:B------:R-:W2:Y:S01]  /*0080*/  LDC R5, c[0x0][0x364] ;  /* 0x0000d900ff057b82 */ /* 0x000ea20000000800 */
[----:B0-----:R-:W-:-:S05]  /*0090*/  IMAD R0, R0, UR5, R3 ;  /* 0x0000000500007c24 */ /* 0x001fca000f8e0203 */
[----:B------:R-:W-:Y:S01]  /*00a0*/  ISETP.GE.AND P0, PT, R0, UR4, PT ;  /* 0x0000000400007c0c */ /* 0x000fe2000bf06270 */
[----:B------:R-:W-:-:S03]  /*00b0*/  UIADD3 UR4, UPT, UPT, UR8, -0x1, URZ ;  /* 0xffffffff08047890 */ /* 0x000fc6000fffe0ff */
[----:B------:R-:W-:Y:S01]  /*00c0*/  ISETP.LT.OR P0, PT, R0, 0x1, P0 ;  /* 0x000000010000780c */ /* 0x000fe20000701670 */
[----:B--2---:R-:W-:-:S05]  /*00d0*/  IMAD R5, R5, UR6, R2 ;  /* 0x0000000605057c24 */ /* 0x004fca000f8e0202 */
[----:B------:R-:W-:-:S04]  /*00e0*/  ISETP.EQ.OR P0, PT, R5, RZ, P0 ;  /* 0x000000ff0500720c */ /* 0x000fc80000702670 */
[----:B------:R-:W-:-:S13]  /*00f0*/  ISETP.GE.OR P0, PT, R5, UR4, P0 ;  /* 0x0000000405007c0c */ /* 0x000fda0008706670 */
[----:B------:R-:W-:Y:S05]  /*0100*/  @P0 EXIT ;  /* 0x000000000000094d */ /* 0x000fea0003800000 */
[----:B------:R-:W0:Y:S01]  /*0110*/  LDC.64 R2, c[0x0][0x388] ;  /* 0x0000e200ff027b82 */ /* 0x000e220000000a00 */
[----:B------:R-:W1:Y:S01]  /*0120*/  LDCU.64 UR4, c[0x0][0x358] ;  /* 0x00006b00ff0477ac */ /* 0x000e620008000a00 */
[----:B------:R-:W-:-:S06]  /*0130*/  IMAD R7, R0, UR8, R5 ;  /* 0x0000000800077c24 */ /* 0x000fcc000f8e0205 */
[----:B------:R-:W2:Y:S01]  /*0140*/  LDC.64 R4, c[0x0][0x380] ;  /* 0x0000e000ff047b82 */ /* 0x000ea20000000a00 */
[----:B0-----:R-:W-:-:S06]  /*0150*/  IMAD.WIDE R2, R7, 0x8, R2 ;  /* 0x0000000807027825 */ /* 0x001fcc00078e0202 */
[----:B-1----:R-:W3:Y:S01]  /*0160*/  LDG.E.64 R2, desc[UR4][R2.64] ;  /* 0x0000000402027981 */ /* 0x002ee2000c1e1b00 */
[----:B--2---:R-:W-:-:S05]  /*0170*/  IMAD.WIDE R4, R7, 0x8, R4 ;  /* 0x0000000807047825 */ /* 0x004fca00078e0204 */
[----:B---3--:R-:W-:Y:S01]  /*0180*/  STG.E.64 desc[UR4][R4.64], R2 ;  /* 0x0000000204007986 */ /* 0x008fe2000c101b04 */
[----:B------:R-:W-:Y:S05]  /*0190*/  EXIT ;  /* 0x000000000000794d */ /* 0x000fea0003800000 */
.L_x_0:
[----:B------:R-:W-:-:S00]  /*01a0*/  BRA `(.L_x_0) ;  /* 0xfffffffc00fc7947 */ /* 0x000fc0000383ffff */
[----:B------:R-:W-:-:S00]  /*01b0*/  NOP ;  /* 0x0000000000007918 */ /* 0x000fc00000000000 */
        /* <DEDUP_REMOVED lines=12> */
.L_x_4:


//--------------------- .text._Z8calcNextPdS_S_ii --------------------------
	.section	.text._Z8calcNextPdS_S_ii,"ax",@progbits
	.align	128
        .global         _Z8calcNextPdS_S_ii
        .type           _Z8calcNextPdS_S_ii,@function
        .size           _Z8calcNextPdS_S_ii,(.L_x_5 - _Z8calcNextPdS_S_ii)
        .other          _Z8calcNextPdS_S_ii,@"STO_CUDA_ENTRY STV_DEFAULT"
_Z8calcNextPdS_S_ii:
.text._Z8calcNextPdS_S_ii:
[----:B------:R-:W-:Y:S01]  /*0000*/  LDC R1, c[0x0][0x37c] ;  /* 0x0000df00ff017b82 */ /* 0x000fe20000000800 */
[----:B------:R-:W0:Y:S07]  /*0010*/  S2R R9, SR_TID.X ;  /* 0x0000000000097919 */ /* 0x000e2e0000002100 */
[----:B------:R-:W0:Y:S01]  /*0020*/  S2UR UR4, SR_CTAID.X ;  /* 0x00000000000479c3 */ /* 0x000e220000002500 */
[----:B------:R-:W1:Y:S07]  /*0030*/  S2R R8, SR_TID.Y ;  /* 0x0000000000087919 */ /* 0x000e6e0000002200 */
[----:B------:R-:W0:Y:S08]  /*0040*/  LDC R4, c[0x0][0x360] ;  /* 0x0000d800ff047b82 */ /* 0x000e300000000800 */
[----:B------:R-:W2:Y:S08]  /*0050*/  LDC.64 R2, c[0x0][0x398] ;  /* 0x0000e600ff027b82 */ /* 0x000eb00000000a00 */
[----:B------:R-:W1:Y:S08]  /*0060*/  S2UR UR5, SR_CTAID.Y ;  /* 0x00000000000579c3 */ /* 0x000e700000002600 */
[----:B------:R-:W1:Y:S01]  /*0070*/  LDC R5, c[0x0][0x364] ;  /* 0x0000d900ff057b82 */ /* 0x000e620000000800 */
[----:B0-----:R-:W-:-:S02]  /*0080*/  IMAD R9, R4, UR4, R9 ;  /* 0x0000000404097c24 */ /* 0x001fc4000f8e0209 */
[----:B--2---:R-:W-:Y:S02]  /*0090*/  VIADD R0, R3, 0xffffffff ;  /* 0xffffffff03007836 */ /* 0x004fe40000000000 */
[----:B------:R-:W-:-:S03]  /*00a0*/  VIADD R3, R2, 0xffffffff ;  /* 0xffffffff02037836 */ /* 0x000fc60000000000 */
[----:B------:R-:W-:-:S04]  /*00b0*/  ISETP.GE.AND P0, PT, R9, R0, PT ;  /* 0x000000000900720c */ /* 0x000fc80003f06270 */
[----:B------:R-:W-:Y:S01]  /*00c0*/  ISETP.LT.OR P0, PT, R9, 0x1, P0 ;  /* 0x000000010900780c */ /* 0x000fe20000701670 */
[----:B-1----:R-:W-:Y:S01]  /*00d0*/  IMAD R8, R5, UR5, R8 ;  /* 0x0000000505087c24 */ /* 0x002fe2000f8e0208 */
[----:B------:R-:W0:Y:S04]  /*00e0*/  LDCU.64 UR4, c[0x0][0x358] ;  /* 0x00006b00ff0477ac */ /* 0x000e280008000a00 */
[----:B------:R-:W-:-:S04]  /*00f0*/  ISETP.EQ.OR P0, PT, R8, RZ, P0 ;  /* 0x000000ff0800720c */ /* 0x000fc80000702670 */
[----:B------:R-:W-:-:S13]  /*0100*/  ISETP.GE.OR P0, PT, R8, R3, P0 ;  /* 0x000000030800720c */ /* 0x000fda0000706670 */
[----:B0-----:R-:W-:Y:S05]  /*0110*/  @P0 BRA `(.L_x_1) ;  /* 0x0000000400300947 */ /* 0x001fea0003800000 */
[----:B------:R-:W0:Y:S01]  /*0120*/  LDCU.64 UR6, c[0x0][0x380] ;  /* 0x00007000ff0677ac */ /* 0x000e220008000a00 */
[----:B------:R-:W-:-:S04]  /*0130*/  VIADD R3, R9, 0xffffffff ;  /* 0xffffffff09037836 */ /* 0x000fc80000000000 */
[----:B------:R-:W-:-:S04]  /*0140*/  IMAD R3, R3, R2, RZ ;  /* 0x0000000203037224 */ /* 0x000fc800078e02ff */
[----:B------:R-:W-:Y:S01]  /*0150*/  IMAD R7, R2, 0x2, R3 ;  /* 0x0000000202077824 */ /* 0x000fe200078e0203 */
[----:B------:R-:W-:-:S04]  /*0160*/  IADD3 R6, P0, PT, R8, R3, RZ ;  /* 0x0000000308067210 */ /* 0x000fc80007f1e0ff */
[----:B------:R-:W-:Y:S02]  /*0170*/  IADD3 R0, P1, PT, R8, R7, RZ ;  /* 0x0000000708007210 */ /* 0x000fe40007f3e0ff */
[----:B------:R-:W-:Y:S02]  /*0180*/  LEA.HI.X.SX32 R11, R3, RZ, 0x1, P0 ;  /* 0x000000ff030b7211 */ /* 0x000fe400000f0eff */
[----:B0-----:R-:W-:Y:S02]  /*0190*/  LEA R20, P0, R6, UR6, 0x3 ;  /* 0x0000000606147c11 */ /* 0x001fe4000f8018ff */
[----:B------:R-:W-:Y:S02]  /*01a0*/  LEA.HI.X.SX32 R3, R7, RZ, 0x1, P1 ;  /* 0x000000ff07037211 */ /* 0x000fe400008f0eff */
[----:B------:R-:W-:Y:S02]  /*01b0*/  LEA R12, P1, R0, UR6, 0x3 ;  /* 0x00000006000c7c11 */ /* 0x000fe4000f8218ff */
[----:B------:R-:W-:-:S02]  /*01c0*/  LEA.HI.X R21, R6, UR7, R11, 0x3, P0 ;  /* 0x0000000706157c11 */ /* 0x000fc400080f1c0b */
[----:B------:R-:W-:-:S03]  /*01d0*/  LEA.HI.X R13, R0, UR7, R3, 0x3, P1 ;  /* 0x00000007000d7c11 */ /* 0x000fc600088f1c03 */
[----:B------:R-:W2:Y:S04]  /*01e0*/  LDG.E.64 R10, desc[UR4][R20.64+-0x8] ;  /* 0xfffff804140a7981 */ /* 0x000ea8000c1e1b00 */
[----:B------:R-:W3:Y:S04]  /*01f0*/  LDG.E.64 R14, desc[UR4][R20.64+0x8] ;  /* 0x00000804140e7981 */ /* 0x000ee8000c1e1b00 */
[----:B------:R-:W4:Y:S04]  /*0200*/  LDG.E.64 R16, desc[UR4][R12.64+-0x8] ;  /* 0xfffff8040c107981 */ /* 0x000f28000c1e1b00 */
[----:B------:R-:W5:Y:S01]  /*0210*/  LDG.E.64 R18, desc[UR4][R12.64+0x8] ;  /* 0x000008040c127981 */ /* 0x000f62000c1e1b00 */
[----:B------:R-:W-:Y:S01]  /*0220*/  VIADD R22, R5, 0x2 ;  /* 0x0000000205167836 */ /* 0x000fe20000000000 */
[----:B------:R-:W-:Y:S01]  /*0230*/  MOV R3, 0x400 ;  /* 0x0000040000037802 */ /* 0x000fe20000000f00 */
[----:B------:R-:W-:Y:S05]  /*0240*/  WARPSYNC.ALL ;  /* 0x0000000000007948 */ /* 0x000fea0003800000 */
[----:B------:R-:W0:Y:S01]  /*0250*/  S2R R6, SR_CgaCtaId ;  /* 0x0000000000067919 */ /* 0x000e220000008800 */
[C---:B------:R-:W-:Y:S01]  /*0260*/  IMAD R23, R9.reuse, R22, R22 ;  /* 0x0000001609177224 */ /* 0x040fe200078e0216 */
[----:B------:R-:W-:Y:S01]  /*0270*/  IADD3 R7, PT, PT, R8, -R2, R7 ;  /* 0x8000000208077210 */ /* 0x000fe20007ffe007 */
[----:B------:R-:W-:-:S02]  /*0280*/  IMAD R9, R9, R22, R8 ;  /* 0x0000001609097224 */ /* 0x000fc400078e0208 */
[----:B------:R-:W-:Y:S02]  /*0290*/  IMAD.IADD R0, R8, 0x1, R23 ;  /* 0x0000000108007824 */ /* 0x000fe400078e0217 */
[----:B------:R-:W-:Y:S02]  /*02a0*/  IMAD R4, R4, R5, RZ ;  /* 0x0000000504047224 */ /* 0x000fe400078e02ff */
[----:B------:R-:W-:-:S03]  /*02b0*/  IMAD.IADD R23, R22, 0x1, R0 ;  /* 0x0000000116177824 */ /* 0x000fc600078e0200 */
[----:B------:R-:W-:Y:S02]  /*02c0*/  ISETP.GE.U32.AND P0, PT, R4, 0x2, PT ;  /* 0x000000020400780c */ /* 0x000fe40003f06070 */
[----:B0-----:R-:W-:Y:S01]  /*02d0*/  LEA R24, R6, R3, 0x18 ;  /* 0x0000000306187211 */ /* 0x001fe200078ec0ff */
[----:B------:R-:W-:-:S03]  /*02e0*/  VIADD R3, R3, 0x2420 ;  /* 0x0000242003037836 */ /* 0x000fc60000000000 */
[----:B------:R-:W-:Y:S01]  /*02f0*/  LEA R9, R9, R24, 0x3 ;  /* 0x0000001809097211 */ /* 0x000fe200078e18ff */
[----:B------:R-:W-:Y:S01]  /*0300*/  IMAD R27, R23, 0x8, R24 ;  /* 0x00000008171b7824 */ /* 0x000fe200078e0218 */
[----:B------:R-:W-:-:S03]  /*0310*/  LEA R3, R6, R3, 0x18 ;  /* 0x0000000306037211 */ /* 0x000fc600078ec0ff */
[----:B------:R-:W-:Y:S01]  /*0320*/  IMAD R26, R5, 0x8, R9 ;  /* 0x00000008051a7824 */ /* 0x000fe200078e0209 */
[----:B--2---:R-:W-:Y:S04]  /*0330*/  STS.64 [R9], R10 ;  /* 0x0000000a09007388 */ /* 0x004fe80000000a00 */
[----:B---3--:R-:W-:Y:S04]  /*0340*/  STS.64 [R9+0x10], R14 ;  /* 0x0000100e09007388 */ /* 0x008fe80000000a00 */
[----:B----4-:R-:W-:Y:S04]  /*0350*/  STS.64 [R27], R16 ;  /* 0x000000101b007388 */ /* 0x010fe80000000a00 */
[----:B-----5:R-:W-:Y:S01]  /*0360*/  STS.64 [R27+0x10], R18 ;  /* 0x000010121b007388 */ /* 0x020fe20000000a00 */
[----:B------:R-:W-:Y:S06]  /*0370*/  BAR.SYNC.DEFER_BLOCKING 0x0 ;  /* 0x0000000000007b1d */ /* 0x000fec0000010000 */
[----:B------:R-:W-:Y:S04]  /*0380*/  LDS.64 R20, [R26+0x10] ;  /* 0x000010001a147984 */ /* 0x000fe80000000a00 */
[----:B------:R-:W0:Y:S04]  /*0390*/  LDS.64 R22, [R26+0x20] ;  /* 0x000020001a167984 */ /* 0x000e280000000a00 */
[----:B------:R-:W1:Y:S04]  /*03a0*/  LDS.64 R24, [R9+0x8] ;  /* 0x0000080009187984 */ /* 0x000e680000000a00 */
[----:B------:R-:W2:Y:S04]  /*03b0*/  LDS.64 R12, [R27+0x8] ;  /* 0x000008001b0c7984 */ /* 0x000ea80000000a00 */
[----:B------:R-:W3:Y:S01]  /*03c0*/  LDS.64 R10, [R26+0x18] ;  /* 0x000018001a0a7984 */ /* 0x000ee20000000a00 */
[----:B0-----:R-:W-:-:S08]  /*03d0*/  DADD R20, R20, R22 ;  /* 0x0000000014147229 */ /* 0x001fd00000000016 */
[----:B-1----:R-:W-:-:S08]  /*03e0*/  DADD R20, R20, R24 ;  /* 0x0000000014147229 */ /* 0x002fd00000000018 */
[----:B--2---:R-:W-:Y:S01]  /*03f0*/  DADD R14, R20, R12 ;  /* 0x00000000140e7229 */ /* 0x004fe2000000000c */
[----:B------:R-:W0:Y:S07]  /*0400*/  LDC.64 R12, c[0x0][0x388] ;  /* 0x0000e200ff0c7b82 */ /* 0x000e2e0000000a00 */
[----:B------:R-:W-:-:S08]  /*0410*/  DMUL R14, R14, 0.25 ;  /* 0x3fd000000e0e7828 */ /* 0x000fd00000000000 */
[----:B---3--:R-:W-:-:S08]  /*0420*/  DADD R10, R14, -R10 ;  /* 0x000000000e0a7229 */ /* 0x008fd0000000080a */
[----:B------:R-:W-:Y:S01]  /*0430*/  DADD R10, -RZ, |R10| ;  /* 0x00000000ff0a7229 */ /* 0x000fe2000000050a */
[----:B0-----:R-:W-:-:S04]  /*0440*/  IMAD.WIDE R12, R7, 0x8, R12 ;  /* 0x00000008070c7825 */ /* 0x001fc800078e020c */
[----:B------:R-:W-:Y:S01]  /*0450*/  IMAD R7, R0, 0x8, R3 ;  /* 0x0000000800077824 */ /* 0x000fe200078e0203 */
[----:B------:R0:W-:Y:S04]  /*0460*/  STG.E.64 desc[UR4][R12.64], R14 ;  /* 0x0000000e0c007986 */ /* 0x0001e8000c101b04 */
[----:B------:R0:W-:Y:S01]  /*0470*/  STS.64 [R7+0x8], R10 ;  /* 0x0000080a07007388 */ /* 0x0001e20000000a00 */
[----:B------:R-:W-:Y:S05]  /*0480*/  @!P0 BRA `(.L_x_1) ;  /* 0x0000000000548947 */ /* 0x000fea0003800000 */
[----:B------:R-:W-:Y:S01]  /*0490*/  MOV R6, R4 ;  /* 0x0000000400067202 */ /* 0x000fe20000000f00 */
[----:B------:R-:W-:-:S07]  /*04a0*/  VIADD R0, R0, 0x1 ;  /* 0x0000000100007836 */ /* 0x000fce0000000000 */
.L_x_2:
[----:B------:R-:W-:Y:S01]  /*04b0*/  SHF.R.U32.HI R8, RZ, 0x1, R6 ;  /* 0x00000001ff087819 */ /* 0x000fe20000011606 */
[----:B------:R-:W-:Y:S05]  /*04c0*/  WARPSYNC.ALL ;  /* 0x0000000000007948 */ /* 0x000fea0003800000 */
[----:B------:R-:W-:-:S13]  /*04d0*/  ISETP.GE.AND P0, PT, R0, R8, PT ;  /* 0x000000080000720c */ /* 0x000fda0003f06270 */
[----:B------:R-:W-:Y:S01]  /*04e0*/  @!P0 IMAD R4, R8, 0x8, R7 ;  /* 0x0000000808048824 */ /* 0x000fe200078e0207 */
[----:B------:R-:W1:Y:S05]  /*04f0*/  @!P0 LDS.64 R2, [R7+0x8] ;  /* 0x0000080007028984 */ /* 0x000e6a0000000a00 */
[----:B------:R-:W2:Y:S01]  /*0500*/  @!P0 LDS.64 R4, [R4+0x8] ;  /* 0x0000080004048984 */ /* 0x000ea20000000a00 */
[----:B-1----:R-:W-:Y:S01]  /*0510*/  @!P0 IMAD.MOV.U32 R9, RZ, RZ, R3 ;  /* 0x000000ffff098224 */ /* 0x002fe200078e0003 */
[----:B--2---:R-:W-:Y:S01]  /*0520*/  @!P0 DSETP.MAX.AND P1, P2, R2, R4, PT ;  /* 0x000000040200822a */ /* 0x004fe20003a2f000 */
[----:B0-----:R-:W-:Y:S01]  /*0530*/  @!P0 IMAD.MOV.U32 R10, RZ, RZ, R5 ;  /* 0x000000ffff0a8224 */ /* 0x001fe200078e0005 */
[----:B------:R-:W-:-:S04]  /*0540*/  @!P0 MOV R3, R4 ;  /* 0x0000000400038202 */ /* 0x000fc80000000f00 */
[----:B------:R-:W-:Y:S02]  /*0550*/  @!P0 FSEL R9, R9, R10, P1 ;  /* 0x0000000a09098208 */ /* 0x000fe40000800000 */
[----:B------:R-:W-:Y:S02]  /*0560*/  @!P0 LOP3.LUT R10, R10, 0x80000, RZ, 0xfc, !PT ;  /* 0x000800000a0a8812 */ /* 0x000fe400078efcff */
[----:B------:R-:W-:Y:S02]  /*0570*/  @!P0 SEL R2, R2, R3, P1 ;  /* 0x0000000302028207 */ /* 0x000fe40000800000 */
[----:B------:R-:W-:-:S05]  /*0580*/  @!P0 SEL R3, R10, R9, P2 ;  /* 0x000000090a038207 */ /* 0x000fca0001000000 */
[----:B------:R1:W-:Y:S01]  /*0590*/  @!P0 STS.64 [R7+0x8], R2 ;  /* 0x0000080207008388 */ /* 0x0003e20000000a00 */
[----:B------:R-:W-:Y:S01]  /*05a0*/  BAR.SYNC.DEFER_BLOCKING 0x0 ;  /* 0x0000000000007b1d */ /* 0x000fe20000010000 */
[----:B------:R-:W-:Y:S01]  /*05b0*/  ISETP.GT.U32.AND P0, PT, R6, 0x3, PT ;  /* 0x000000030600780c */ /* 0x000fe20003f04070 */
[----:B------:R-:W-:-:S12]  /*05c0*/  IMAD.MOV.U32 R6, RZ, RZ, R8 ;  /* 0x000000ffff067224 */ /* 0x000fd800078e0008 */
[----:B-1----:R-:W-:Y:S05]  /*05d0*/  @P0 BRA `(.L_x_2) ;  /* 0xfffffffc00b40947 */ /* 0x002fea000383ffff */
.L_x_1:
[----:B------:R-:W1:Y:S01]  /*05e0*/  LDC.64 R2, c[0x0][0x390] ;  /* 0x0000e400ff027b82 */ /* 0x000e620000000a00 */
[----:B------:R-:W-:Y:S02]  /*05f0*/  IMAD.MOV.U32 R4, RZ, RZ, 0x0 ;  /* 0x00000000ff047424 */ /* 0x000fe400078e00ff */
[----:B------:R-:W-:-:S05]  /*0600*/  IMAD.MOV.U32 R5, RZ, RZ, 0x40080000 ;  /* 0x40080000ff057424 */ /* 0x000fca00078e00ff */
[----:B-1----:R-:W-:Y:S01]  /*0610*/  STG.E.64 desc[UR4][R2.64], R4 ;  /* 0x0000000402007986 */ /* 0x002fe2000c101b04 */
[----:B------:R-:W-:Y:S05]  /*0620*/  EXIT ;  /* 0x000000000000794d */ /* 0x000fea0003800000 */
.L_x_3:
        /* <DEDUP_REMOVED lines=13> */
.L_x_5:


//--------------------- .nv.shared.reserved.0     --------------------------
	.section	.nv.shared.reserved.0,"aw",@nobits
	.weak		__nv_reservedSMEM_offset_0_alias
	.size		__nv_reservedSMEM_offset_0_alias, 0, 64
	.other		__nv_reservedSMEM_offset_0_alias,@"STO_CUDA_RESERVED_SHARED STV_DEFAULT"
__nv_reservedSMEM_offset_0_alias:
	.zero		0
	.zero		64


//--------------------- .nv.shared._Z8calcNextPdS_S_ii --------------------------
	.section	.nv.shared._Z8calcNextPdS_S_ii,"aw",@nobits
	.sectionflags	@""
	.align	8
.nv.shared._Z8calcNextPdS_S_ii:
	.zero		19520


//--------------------- .nv.constant0._Z4swapPdS_ii --------------------------
	.section	.nv.constant0._Z4swapPdS_ii,"a",@progbits
	.sectionflags	@""
	.align	4
.nv.constant0._Z4swapPdS_ii:
	.zero		920


//--------------------- .nv.constant0._Z8calcNextPdS_S_ii --------------------------
	.section	.nv.constant0._Z8calcNextPdS_S_ii,"a",@progbits
	.sectionflags	@""
	.align	4
.nv.constant0._Z8calcNextPdS_S_ii:
	.zero		928


//--------------------- SYMBOLS --------------------------

	.type		.nv.reservedSmem.offset0,@object
	.size		.nv.reservedSmem.offset0,0x4
	.type		.nv.reservedSmem.cap,@object
	.size		.nv.reservedSmem.cap,0x4
